	.headerflags	@"EF_CUDA_TEXMODE_UNIFIED EF_CUDA_64BIT_ADDRESS EF_CUDA_ACCELERATORS EF_CUDA_SM90 EF_CUDA_VIRTUAL_SM(EF_CUDA_SM90)"
	.elftype	@"ET_EXEC"


//--------------------- .nv.info                  --------------------------
	.section	.nv.info,"",@"SHT_CUDA_INFO"
	.align	4


	//----- nvinfo : EIATTR_REGCOUNT
	.align		4
        /*0000*/ 	.byte	0x04, 0x2f
        /*0002*/ 	.short	(.L_1 - .L_0)
	.align		4
.L_0:
        /*0004*/ 	.word	index@(triton_poi_fused_max_pool2d_with_indices_7)
        /*0008*/ 	.word	0x0000001a


	//----- nvinfo : EIATTR_MIN_STACK_SIZE
	.align		4
.L_1:
        /*000c*/ 	.byte	0x04, 0x12
        /*000e*/ 	.short	(.L_3 - .L_2)
	.align		4
.L_2:
        /*0010*/ 	.word	index@(triton_poi_fused_max_pool2d_with_indices_7)
        /*0014*/ 	.word	0x00000000


	//----- nvinfo : EIATTR_FRAME_SIZE
	.align		4
.L_3:
        /*0018*/ 	.byte	0x04, 0x11
        /*001a*/ 	.short	(.L_5 - .L_4)
	.align		4
.L_4:
        /*001c*/ 	.word	index@(triton_poi_fused_max_pool2d_with_indices_7)
        /*0020*/ 	.word	0x00000000


	//----- nvinfo : EIATTR_MIN_STACK_SIZE
	.align		4
.L_5:
        /*0024*/ 	.byte	0x04, 0x12
        /*0026*/ 	.short	(.L_7 - .L_6)
	.align		4
.L_6:
        /*0028*/ 	.word	index@(triton_poi_fused_max_pool2d_with_indices_7)
        /*002c*/ 	.word	0x00000000
.L_7:


//--------------------- .nv.info.triton_poi_fused_max_pool2d_with_indices_7 --------------------------
	.section	.nv.info.triton_poi_fused_max_pool2d_with_indices_7,"",@"SHT_CUDA_INFO"
	.sectionflags	@""
	.align	4


	//----- nvinfo : EIATTR_CUDA_API_VERSION
	.align		4
        /*0000*/ 	.byte	0x04, 0x37
        /*0002*/ 	.short	(.L_9 - .L_8)
.L_8:
        /*0004*/ 	.word	0x0000007c


	//----- nvinfo : EIATTR_KPARAM_INFO
	.align		4
.L_9:
        /*0008*/ 	.byte	0x04, 0x17
        /*000a*/ 	.short	(.L_11 - .L_10)
.L_10:
        /*000c*/ 	.word	0x00000000
        /*0010*/ 	.short	0x0003
        /*0012*/ 	.short	0x0018
        /*0014*/ 	.byte	0x00, 0xf0, 0x11, 0x00


	//----- nvinfo : EIATTR_KPARAM_INFO
	.align		4
.L_11:
        /*0018*/ 	.byte	0x04, 0x17
        /*001a*/ 	.short	(.L_13 - .L_12)
.L_12:
        /*001c*/ 	.word	0x00000000
        /*0020*/ 	.short	0x0002
        /*0022*/ 	.short	0x0010
        /*0024*/ 	.byte	0x00, 0xf4, 0x21, 0x00


	//----- nvinfo : EIATTR_KPARAM_INFO
	.align		4
.L_13:
        /*0028*/ 	.byte	0x04, 0x17
        /*002a*/ 	.short	(.L_15 - .L_14)
.L_14:
        /*002c*/ 	.word	0x00000000
        /*0030*/ 	.short	0x0001
        /*0032*/ 	.short	0x0008
        /*0034*/ 	.byte	0x00, 0xf4, 0x21, 0x00


	//----- nvinfo : EIATTR_KPARAM_INFO
	.align		4
.L_15:
        /*0038*/ 	.byte	0x04, 0x17
        /*003a*/ 	.short	(.L_17 - .L_16)
.L_16:
        /*003c*/ 	.word	0x00000000
        /*0040*/ 	.short	0x0000
        /*0042*/ 	.short	0x0000
        /*0044*/ 	.byte	0x00, 0xf4, 0x21, 0x00


	//----- nvinfo : EIATTR_SPARSE_MMA_MASK
	.align		4
.L_17:
        /*0048*/ 	.byte	0x03, 0x50
        /*004a*/ 	.short	0x0000


	//----- nvinfo : EIATTR_MAXREG_COUNT
	.align		4
        /*004c*/ 	.byte	0x03, 0x1b
        /*004e*/ 	.short	0x00ff


	//----- nvinfo : EIATTR_EXIT_INSTR_OFFSETS
	.align		4
        /*0050*/ 	.byte	0x04, 0x1c
        /*0052*/ 	.short	(.L_19 - .L_18)


	//   ....[0]....
.L_18:
        /*0054*/ 	.word	0x000009a0


	//   ....[1]....
        /*0058*/ 	.word	0x000009c0


	//----- nvinfo : EIATTR_REQNTID
	.align		4
.L_19:
        /*005c*/ 	.byte	0x04, 0x10
        /*005e*/ 	.short	(.L_21 - .L_20)
.L_20:
        /*0060*/ 	.word	0x00000080
        /*0064*/ 	.word	0x00000001
        /*0068*/ 	.word	0x00000001


	//----- nvinfo : EIATTR_CBANK_PARAM_SIZE
	.align		4
.L_21:
        /*006c*/ 	.byte	0x03, 0x19
        /*006e*/ 	.short	0x001c


	//----- nvinfo : EIATTR_PARAM_CBANK
	.align		4
        /*0070*/ 	.byte	0x04, 0x0a
        /*0072*/ 	.short	(.L_23 - .L_22)
	.align		4
.L_22:
        /*0074*/ 	.word	index@(.nv.constant0.triton_poi_fused_max_pool2d_with_indices_7)
        /*0078*/ 	.short	0x0210
        /*007a*/ 	.short	0x001c


	//----- nvinfo : EIATTR_SW_WAR
	.align		4
.L_23:
        /*007c*/ 	.byte	0x04, 0x36
        /*007e*/ 	.short	(.L_25 - .L_24)
.L_24:
        /*0080*/ 	.word	0x00000008
.L_25:


//--------------------- .nv.callgraph             --------------------------
	.section	.nv.callgraph,"",@"SHT_CUDA_CALLGRAPH"
	.align	4
	.sectionentsize	8
	.align		4
        /*0000*/ 	.word	0x00000000
	.align		4
        /*0004*/ 	.word	0xffffffff
	.align		4
        /*0008*/ 	.word	0x00000000
	.align		4
        /*000c*/ 	.word	0xfffffffe
	.align		4
        /*0010*/ 	.word	0x00000000
	.align		4
        /*0014*/ 	.word	0xfffffffd
	.align		4
        /*0018*/ 	.word	0x00000000
	.align		4
        /*001c*/ 	.word	0xfffffffc


//--------------------- .text.triton_poi_fused_max_pool2d_with_indices_7 --------------------------
	.section	.text.triton_poi_fused_max_pool2d_with_indices_7,"ax",@progbits
	.align	128
        .global         triton_poi_fused_max_pool2d_with_indices_7
        .type           triton_poi_fused_max_pool2d_with_indices_7,@function
        .size           triton_poi_fused_max_pool2d_with_indices_7,(.L_x_1 - triton_poi_fused_max_pool2d_with_indices_7)
        .other          triton_poi_fused_max_pool2d_with_indices_7,@"STO_CUDA_ENTRY STV_DEFAULT"
triton_poi_fused_max_pool2d_with_indices_7:
.text.triton_poi_fused_max_pool2d_with_indices_7:
[----:B------:R-:W0:Y:S02]  /*0000*/  LDC R1, c[0x0][0x28] ;  /* 0x00000a00ff017b82 */ /* 0x000e240000000800 */
[----:B------:R-:W1:Y:S01]  /*0010*/  S2R R0, SR_TID.X ;  /* 0x0000000000007919 */ /* 0x000e620000002100 */
[----:B------:R-:W-:Y:S01]  /*0020*/  IMAD.MOV.U32 R6, RZ, RZ, RZ ;  /* 0x000000ffff067224 */ /* 0x000fe200078e00ff */
[----:B------:R-:W-:Y:S01]  /*0030*/  CS2R R20, SRZ ;  /* 0x0000000000147805 */ /* 0x000fe2000001ff00 */
[----:B------:R-:W-:Y:S01]  /*0040*/  ULDC.64 UR4, c[0x0][0x208] ;  /* 0x0000820000047ab9 */ /* 0x000fe20000000a00 */
[----:B------:R-:W2:Y:S01]  /*0050*/  S2R R3, SR_CTAID.X ;  /* 0x0000000000037919 */ /* 0x000ea20000002500 */
[----:B------:R-:W-:Y:S01]  /*0060*/  CS2R R22, SRZ ;  /* 0x0000000000167805 */ /* 0x000fe2000001ff00 */
[----:B------:R-:W-:Y:S01]  /*0070*/  ULDC.64 UR6, c[0x0][0x220] ;  /* 0x0000880000067ab9 */ /* 0x000fe20000000a00 */
[----:B-1----:R-:W-:Y:S01]  /*0080*/  IMAD.SHL.U32 R0, R0, 0x2, RZ ;  /* 0x0000000200007824 */ /* 0x002fe200078e00ff */
[----:B--2---:R-:W-:-:S04]  /*0090*/  SHF.R.S32.HI R2, RZ, 0x17, R3 ;  /* 0x00000017ff027819 */ /* 0x004fc80000011403 */
[----:B------:R-:W-:Y:S02]  /*00a0*/  LOP3.LUT R0, R0, 0xfe, RZ, 0xc0, !PT ;  /* 0x000000fe00007812 */ /* 0x000fe400078ec0ff */
[----:B------:R-:W-:-:S03]  /*00b0*/  SGXT R2, R2, 0x1 ;  /* 0x000000010202781a */ /* 0x000fc60000000200 */
[----:B------:R-:W-:-:S04]  /*00c0*/  IMAD R3, R3, 0x100, R0 ;  /* 0x0000010003037824 */ /* 0x000fc800078e0200 */
[C---:B------:R-:W-:Y:S01]  /*00d0*/  IMAD.HI R4, R3.reuse, 0x5397829d, RZ ;  /* 0x5397829d03047827 */ /* 0x040fe200078e02ff */
[----:B------:R-:W-:Y:S02]  /*00e0*/  LEA.HI R0, R2, R3, RZ, 0x6 ;  /* 0x0000000302007211 */ /* 0x000fe400078f30ff */
[C---:B------:R-:W-:Y:S01]  /*00f0*/  ISETP.GE.AND P0, PT, R3.reuse, 0x3100, PT ;  /* 0x000031000300780c */ /* 0x040fe20003f06270 */
[----:B------:R-:W-:Y:S01]  /*0100*/  IMAD.MOV.U32 R2, RZ, RZ, RZ ;  /* 0x000000ffff027224 */ /* 0x000fe200078e00ff */
[----:B------:R-:W-:Y:S02]  /*0110*/  SHF.R.S32.HI R7, RZ, 0x6, R0 ;  /* 0x00000006ff077819 */ /* 0x000fe40000011400 */
[----:B------:R-:W-:Y:S01]  /*0120*/  SHF.R.U32.HI R5, RZ, 0x1f, R4 ;  /* 0x0000001fff057819 */ /* 0x000fe20000011604 */
[----:B------:R-:W-:Y:S01]  /*0130*/  IMAD.HI R8, R3, -0x6db6db6d, R2 ;  /* 0x9249249303087827 */ /* 0x000fe200078e0202 */
[----:B------:R-:W-:Y:S02]  /*0140*/  LOP3.LUT R2, R0, 0xffffffc0, RZ, 0xc0, !PT ;  /* 0xffffffc000027812 */ /* 0x000fe400078ec0ff */
[----:B------:R-:W-:Y:S01]  /*0150*/  LEA.HI.SX32 R11, R4, R5, 0x16 ;  /* 0x00000005040b7211 */ /* 0x000fe200078fb2ff */
[----:B------:R-:W-:Y:S01]  /*0160*/  IMAD.HI R6, R7, -0x6db6db6d, R6 ;  /* 0x9249249307067827 */ /* 0x000fe200078e0206 */
[----:B------:R-:W-:-:S03]  /*0170*/  SHF.R.U32.HI R9, RZ, 0x1f, R8 ;  /* 0x0000001fff097819 */ /* 0x000fc60000011608 */
[----:B------:R-:W-:Y:S01]  /*0180*/  IMAD.IADD R2, R3, 0x1, -R2 ;  /* 0x0000000103027824 */ /* 0x000fe200078e0a02 */
[----:B------:R-:W-:Y:S01]  /*0190*/  LEA.HI.SX32 R9, R8, R9, 0x18 ;  /* 0x0000000908097211 */ /* 0x000fe200078fc2ff */
[----:B------:R-:W-:Y:S01]  /*01a0*/  IMAD.MOV.U32 R8, RZ, RZ, RZ ;  /* 0x000000ffff087224 */ /* 0x000fe200078e00ff */
[----:B------:R-:W-:Y:S01]  /*01b0*/  SHF.R.U32.HI R5, RZ, 0x1f, R6 ;  /* 0x0000001fff057819 */ /* 0x000fe20000011606 */
[----:B------:R-:W-:Y:S02]  /*01c0*/  IMAD R11, R11, 0x3840, R2 ;  /* 0x000038400b0b7824 */ /* 0x000fe400078e0202 */
[----:B------:R-:W-:Y:S01]  /*01d0*/  IMAD.HI R0, R9, -0x6db6db6d, R8 ;  /* 0x9249249309007827 */ /* 0x000fe200078e0208 */
[----:B------:R-:W-:Y:S02]  /*01e0*/  LEA.HI R6, R6, R5, RZ, 0x1e ;  /* 0x0000000506067211 */ /* 0x000fe400078ff0ff */
[----:B------:R-:W1:Y:S02]  /*01f0*/  LDC.64 R4, c[0x0][0x210] ;  /* 0x00008400ff047b82 */ /* 0x000e640000000a00 */
[----:B------:R-:W-:Y:S01]  /*0200*/  SHF.R.U32.HI R13, RZ, 0x1f, R0 ;  /* 0x0000001fff0d7819 */ /* 0x000fe20000011600 */
[----:B------:R-:W-:-:S03]  /*0210*/  IMAD R6, R6, -0x7, R7 ;  /* 0xfffffff906067824 */ /* 0x000fc600078e0207 */
[----:B------:R-:W-:Y:S01]  /*0220*/  LEA.HI R13, R0, R13, RZ, 0x1e ;  /* 0x0000000d000d7211 */ /* 0x000fe200078ff0ff */
[----:B------:R-:W-:-:S04]  /*0230*/  IMAD R6, R6, 0x80, R11 ;  /* 0x0000008006067824 */ /* 0x000fc800078e020b */
[----:B------:R-:W-:Y:S02]  /*0240*/  IMAD R7, R13, -0x7, R9 ;  /* 0xfffffff90d077824 */ /* 0x000fe400078e0209 */
[----:B------:R-:W-:Y:S02]  /*0250*/  IMAD.MOV.U32 R9, RZ, RZ, RZ ;  /* 0x000000ffff097224 */ /* 0x000fe400078e00ff */
[----:B------:R-:W-:-:S04]  /*0260*/  IMAD R7, R7, 0x780, R6 ;  /* 0x0000078007077824 */ /* 0x000fc800078e0206 */
[C---:B------:R-:W-:Y:S02]  /*0270*/  VIADD R15, R7.reuse, 0x40 ;  /* 0x00000040070f7836 */ /* 0x040fe40000000000 */
[C---:B------:R-:W-:Y:S02]  /*0280*/  VIADD R17, R7.reuse, 0x80 ;  /* 0x0000008007117836 */ /* 0x040fe40000000000 */
[----:B-1----:R-:W-:-:S04]  /*0290*/  IMAD.WIDE R12, R7, 0x4, R4 ;  /* 0x00000004070c7825 */ /* 0x002fc800078e0204 */
[--C-:B------:R-:W-:Y:S01]  /*02a0*/  IMAD.WIDE R14, R15, 0x4, R4.reuse ;  /* 0x000000040f0e7825 */ /* 0x100fe200078e0204 */
[----:B------:R1:W2:Y:S04]  /*02b0*/  @!P0 LDG.E.64 R20, desc[UR4][R12.64] ;  /* 0x000000040c148981 */ /* 0x0002a8000c1e1b00 */
[----:B------:R-:W2:Y:S01]  /*02c0*/  @!P0 LDG.E.64 R8, desc[UR4][R14.64] ;  /* 0x000000040e088981 */ /* 0x000ea2000c1e1b00 */
[----:B------:R-:W-:-:S05]  /*02d0*/  IMAD.WIDE R16, R17, 0x4, R4 ;  /* 0x0000000411107825 */ /* 0x000fca00078e0204 */
[----:B------:R-:W3:Y:S01]  /*02e0*/  @!P0 LDG.E.64 R22, desc[UR4][R16.64] ;  /* 0x0000000410168981 */ /* 0x000ee2000c1e1b00 */
[----:B------:R-:W-:Y:S01]  /*02f0*/  VIADD R19, R7, 0x3c0 ;  /* 0x000003c007137836 */ /* 0x000fe20000000000 */
[----:B------:R-:W-:-:S03]  /*0300*/  CS2R R10, SRZ ;  /* 0x00000000000a7805 */ /* 0x000fc6000001ff00 */
[----:B------:R-:W-:-:S05]  /*0310*/  IMAD.WIDE R18, R19, 0x4, R4 ;  /* 0x0000000413127825 */ /* 0x000fca00078e0204 */
[----:B------:R-:W4:Y:S01]  /*0320*/  @!P0 LDG.E.64 R10, desc[UR4][R18.64] ;  /* 0x00000004120a8981 */ /* 0x000f22000c1e1b00 */
[----:B-1----:R-:W-:-:S04]  /*0330*/  VIADD R13, R7, 0x400 ;  /* 0x00000400070d7836 */ /* 0x002fc80000000000 */
[----:B------:R-:W-:Y:S01]  /*0340*/  IMAD.WIDE R12, R13, 0x4, R4 ;  /* 0x000000040d0c7825 */ /* 0x000fe200078e0204 */
[C---:B--2---:R-:W-:Y:S02]  /*0350*/  FSETP.GT.AND P6, PT, R8.reuse, R20, PT ;  /* 0x000000140800720b */ /* 0x044fe40003fc4000 */
[C---:B------:R-:W-:Y:S02]  /*0360*/  FSETP.GT.AND P1, PT, R9.reuse, R21, PT ;  /* 0x000000150900720b */ /* 0x040fe40003f24000 */
[----:B------:R-:W-:Y:S02]  /*0370*/  FSETP.NAN.AND P3, PT, R8, R8, PT ;  /* 0x000000080800720b */ /* 0x000fe40003f68000 */
[----:B---3--:R-:W-:Y:S02]  /*0380*/  FSETP.NAN.AND P2, PT, R22, R22, PT ;  /* 0x000000161600720b */ /* 0x008fe40003f48000 */
[----:B------:R-:W-:-:S05]  /*0390*/  FSETP.NAN.AND P4, PT, R9, R9, PT ;  /* 0x000000090900720b */ /* 0x000fca0003f88000 */
[----:B------:R-:W-:Y:S02]  /*03a0*/  @!P6 SEL R8, R8, R20, P3 ;  /* 0x000000140808e207 */ /* 0x000fe40001800000 */
[----:B------:R-:W-:Y:S02]  /*03b0*/  FSETP.NAN.AND P3, PT, R23, R23, PT ;  /* 0x000000171700720b */ /* 0x000fe40003f68000 */
[----:B------:R-:W-:Y:S02]  /*03c0*/  @!P1 SEL R9, R9, R21, P4 ;  /* 0x0000001509099207 */ /* 0x000fe40002000000 */
[----:B------:R-:W-:Y:S02]  /*03d0*/  FSETP.GEU.AND P5, PT, R8, R22, PT ;  /* 0x000000160800720b */ /* 0x000fe40003fae000 */
[----:B------:R-:W-:Y:S02]  /*03e0*/  FSETP.GEU.AND P4, PT, R9, R23, PT ;  /* 0x000000170900720b */ /* 0x000fe40003f8e000 */
[----:B------:R-:W-:-:S02]  /*03f0*/  @!P2 SEL R22, R22, R8, !P5 ;  /* 0x000000081616a207 */ /* 0x000fc40006800000 */
[----:B----4-:R-:W-:Y:S02]  /*0400*/  FSETP.NAN.AND P2, PT, R11, R11, PT ;  /* 0x0000000b0b00720b */ /* 0x010fe40003f48000 */
[----:B------:R-:W-:Y:S02]  /*0410*/  P2R R6, PR, RZ, 0x20 ;  /* 0x00000020ff067803 */ /* 0x000fe40000000000 */
[----:B------:R-:W-:Y:S02]  /*0420*/  @!P3 SEL R23, R23, R9, !P4 ;  /* 0x000000091717b207 */ /* 0x000fe40006000000 */
[----:B------:R-:W-:Y:S02]  /*0430*/  CS2R R8, SRZ ;  /* 0x0000000000087805 */ /* 0x000fe4000001ff00 */
[----:B------:R-:W-:Y:S02]  /*0440*/  SEL R0, RZ, 0x1, !P1 ;  /* 0x00000001ff007807 */ /* 0x000fe40004800000 */
[----:B------:R-:W-:-:S02]  /*0450*/  FSETP.GEU.AND P5, PT, R23, R11, PT ;  /* 0x0000000b1700720b */ /* 0x000fc40003fae000 */
[-C--:B------:R-:W-:Y:S01]  /*0460*/  FSETP.GEU.AND P3, PT, R22, R10.reuse, PT ;  /* 0x0000000a1600720b */ /* 0x080fe20003f6e000 */
[----:B------:R-:W2:Y:S01]  /*0470*/  @!P0 LDG.E.64 R8, desc[UR4][R12.64] ;  /* 0x000000040c088981 */ /* 0x000ea2000c1e1b00 */
[----:B------:R-:W-:Y:S02]  /*0480*/  P2R R15, PR, RZ, 0x20 ;  /* 0x00000020ff0f7803 */ /* 0x000fe40000000000 */
[----:B------:R-:W-:Y:S02]  /*0490*/  @!P2 SEL R11, R11, R23, !P5 ;  /* 0x000000170b0ba207 */ /* 0x000fe40006800000 */
[----:B------:R-:W-:Y:S02]  /*04a0*/  FSETP.NAN.AND P2, PT, R10, R10, PT ;  /* 0x0000000a0a00720b */ /* 0x000fe40003f48000 */
[----:B------:R-:W-:-:S11]  /*04b0*/  P2R R2, PR, RZ, 0x8 ;  /* 0x00000008ff027803 */ /* 0x000fd60000000000 */
[----:B------:R-:W-:Y:S02]  /*04c0*/  @!P2 SEL R10, R10, R22, !P3 ;  /* 0x000000160a0aa207 */ /* 0x000fe40005800000 */
[-C--:B--2---:R-:W-:Y:S02]  /*04d0*/  FSETP.NAN.AND P1, PT, R8, R8.reuse, PT ;  /* 0x000000080800720b */ /* 0x084fe40003f28000 */
[----:B------:R-:W-:-:S04]  /*04e0*/  FSETP.GEU.AND P3, PT, R10, R8, PT ;  /* 0x000000080a00720b */ /* 0x000fc80003f6e000 */
[----:B------:R-:W-:-:S07]  /*04f0*/  P2R R14, PR, RZ, 0x8 ;  /* 0x00000008ff0e7803 */ /* 0x000fce0000000000 */
[----:B------:R-:W-:Y:S02]  /*0500*/  @!P1 SEL R8, R8, R10, !P3 ;  /* 0x0000000a08089207 */ /* 0x000fe40005800000 */
[-C--:B------:R-:W-:Y:S02]  /*0510*/  FSETP.NAN.AND P1, PT, R9, R9.reuse, PT ;  /* 0x000000090900720b */ /* 0x080fe40003f28000 */
[----:B------:R-:W-:Y:S02]  /*0520*/  ISETP.NE.AND P3, PT, R2, RZ, PT ;  /* 0x000000ff0200720c */ /* 0x000fe40003f65270 */
[----:B------:R-:W-:Y:S02]  /*0530*/  FSETP.GEU.AND P5, PT, R11, R9, PT ;  /* 0x000000090b00720b */ /* 0x000fe40003fae000 */
[----:B------:R-:W-:Y:S02]  /*0540*/  P2R R16, PR, RZ, 0x8 ;  /* 0x00000008ff107803 */ /* 0x000fe40000000000 */
[----:B------:R-:W-:Y:S01]  /*0550*/  ISETP.NE.AND P3, PT, R15, RZ, PT ;  /* 0x000000ff0f00720c */ /* 0x000fe20003f65270 */
[----:B------:R-:W-:-:S04]  /*0560*/  VIADD R15, R7, 0x440 ;  /* 0x00000440070f7836 */ /* 0x000fc80000000000 */
[----:B------:R-:W-:Y:S02]  /*0570*/  @!P1 SEL R9, R9, R11, !P5 ;  /* 0x0000000b09099207 */ /* 0x000fe40006800000 */
[----:B------:R-:W-:Y:S01]  /*0580*/  CS2R R10, SRZ ;  /* 0x00000000000a7805 */ /* 0x000fe2000001ff00 */
[----:B------:R-:W-:-:S05]  /*0590*/  IMAD.WIDE R12, R15, 0x4, R4 ;  /* 0x000000040f0c7825 */ /* 0x000fca00078e0204 */
[----:B------:R1:W2:Y:S01]  /*05a0*/  @!P0 LDG.E.64 R10, desc[UR4][R12.64] ;  /* 0x000000040c0a8981 */ /* 0x0002a2000c1e1b00 */
[----:B------:R-:W-:Y:S01]  /*05b0*/  P2R R17, PR, RZ, 0x20 ;  /* 0x00000020ff117803 */ /* 0x000fe20000000000 */
[----:B------:R-:W-:-:S04]  /*05c0*/  VIADD R15, R7, 0x780 ;  /* 0x00000780070f7836 */ /* 0x000fc80000000000 */
[----:B-1----:R-:W-:Y:S01]  /*05d0*/  IMAD.WIDE R12, R15, 0x4, R4 ;  /* 0x000000040f0c7825 */ /* 0x002fe200078e0204 */
[-C--:B--2---:R-:W-:Y:S02]  /*05e0*/  FSETP.NAN.AND P1, PT, R11, R11.reuse, PT ;  /* 0x0000000b0b00720b */ /* 0x084fe40003f28000 */
[----:B------:R-:W-:Y:S02]  /*05f0*/  FSETP.NAN.AND P5, PT, R10, R10, PT ;  /* 0x0000000a0a00720b */ /* 0x000fe40003fa8000 */
[----:B------:R-:W-:-:S09]  /*0600*/  FSETP.GEU.AND P2, PT, R9, R11, PT ;  /* 0x0000000b0900720b */ /* 0x000fd20003f4e000 */
[----:B------:R-:W-:Y:S02]  /*0610*/  @!P1 SEL R11, R11, R9, !P2 ;  /* 0x000000090b0b9207 */ /* 0x000fe40005000000 */
[----:B------:R-:W-:-:S04]  /*0620*/  FSETP.GEU.AND P1, PT, R8, R10, PT ;  /* 0x0000000a0800720b */ /* 0x000fc80003f2e000 */
[----:B------:R-:W-:Y:S02]  /*0630*/  @!P5 SEL R10, R10, R8, !P1 ;  /* 0x000000080a0ad207 */ /* 0x000fe40004800000 */
[----:B------:R-:W-:-:S06]  /*0640*/  CS2R R8, SRZ ;  /* 0x0000000000087805 */ /* 0x000fcc000001ff00 */
[----:B------:R1:W2:Y:S01]  /*0650*/  @!P0 LDG.E.64 R8, desc[UR4][R12.64] ;  /* 0x000000040c088981 */ /* 0x0002a2000c1e1b00 */
[----:B------:R-:W-:Y:S02]  /*0660*/  SEL R2, RZ, 0x1, !P6 ;  /* 0x00000001ff027807 */ /* 0x000fe40007000000 */
[----:B------:R-:W-:Y:S01]  /*0670*/  SEL R0, R0, 0x2, P4 ;  /* 0x0000000200007807 */ /* 0x000fe20002000000 */
[----:B-1----:R-:W-:-:S04]  /*0680*/  VIADD R13, R7, 0x7c0 ;  /* 0x000007c0070d7836 */ /* 0x002fc80000000000 */
[----:B------:R-:W-:-:S04]  /*0690*/  IMAD.WIDE R12, R13, 0x4, R4 ;  /* 0x000000040d0c7825 */ /* 0x000fc800078e0204 */
[----:B------:R-:W-:Y:S01]  /*06a0*/  VIADD R7, R7, 0x800 ;  /* 0x0000080007077836 */ /* 0x000fe20000000000 */
[-C--:B--2---:R-:W-:Y:S02]  /*06b0*/  FSETP.NAN.AND P5, PT, R8, R8.reuse, PT ;  /* 0x000000080800720b */ /* 0x084fe40003fa8000 */
[----:B------:R-:W-:Y:S02]  /*06c0*/  FSETP.GEU.AND P6, PT, R10, R8, PT ;  /* 0x000000080a00720b */ /* 0x000fe40003fce000 */
[----:B------:R-:W-:-:S09]  /*06d0*/  FSETP.NAN.AND P4, PT, R9, R9, PT ;  /* 0x000000090900720b */ /* 0x000fd20003f88000 */
[----:B------:R-:W-:Y:S02]  /*06e0*/  @!P5 SEL R8, R8, R10, !P6 ;  /* 0x0000000a0808d207 */ /* 0x000fe40007000000 */
[----:B------:R-:W-:-:S04]  /*06f0*/  ISETP.NE.AND P5, PT, R6, RZ, PT ;  /* 0x000000ff0600720c */ /* 0x000fc80003fa5270 */
[----:B------:R-:W-:Y:S02]  /*0700*/  SEL R2, R2, 0x2, P5 ;  /* 0x0000000202027807 */ /* 0x000fe40002800000 */
[----:B------:R-:W-:-:S04]  /*0710*/  FSETP.GEU.AND P5, PT, R11, R9, PT ;  /* 0x000000090b00720b */ /* 0x000fc80003fae000 */
[----:B------:R-:W-:Y:S02]  /*0720*/  @!P4 SEL R9, R9, R11, !P5 ;  /* 0x0000000b0909c207 */ /* 0x000fe40006800000 */
[----:B------:R-:W-:-:S06]  /*0730*/  CS2R R10, SRZ ;  /* 0x00000000000a7805 */ /* 0x000fcc000001ff00 */
[----:B------:R1:W2:Y:S01]  /*0740*/  @!P0 LDG.E.64 R10, desc[UR4][R12.64] ;  /* 0x000000040c0a8981 */ /* 0x0002a2000c1e1b00 */
[----:B------:R-:W-:Y:S01]  /*0750*/  IMAD.WIDE R6, R7, 0x4, R4 ;  /* 0x0000000407067825 */ /* 0x000fe200078e0204 */
[----:B------:R-:W-:-:S06]  /*0760*/  CS2R R4, SRZ ;  /* 0x0000000000047805 */ /* 0x000fcc000001ff00 */
[----:B------:R3:W4:Y:S01]  /*0770*/  @!P0 LDG.E.64 R4, desc[UR4][R6.64] ;  /* 0x0000000406048981 */ /* 0x000722000c1e1b00 */
[----:B------:R-:W-:Y:S01]  /*0780*/  SEL R0, R0, 0x3, P3 ;  /* 0x0000000300007807 */ /* 0x000fe20001800000 */
[----:B-1----:R-:W3:Y:S01]  /*0790*/  LDC.64 R12, c[0x0][0x218] ;  /* 0x00008600ff0c7b82 */ /* 0x002ee20000000a00 */
[----:B------:R-:W-:-:S04]  /*07a0*/  ISETP.NE.AND P3, PT, R16, RZ, PT ;  /* 0x000000ff1000720c */ /* 0x000fc80003f65270 */
[----:B------:R-:W-:Y:S02]  /*07b0*/  SEL R2, R2, 0x3, P3 ;  /* 0x0000000302027807 */ /* 0x000fe40001800000 */
[----:B------:R-:W-:Y:S02]  /*07c0*/  ISETP.NE.AND P3, PT, R14, RZ, PT ;  /* 0x000000ff0e00720c */ /* 0x000fe40003f65270 */
[----:B------:R-:W-:Y:S02]  /*07d0*/  ISETP.NE.AND P4, PT, R17, RZ, PT ;  /* 0x000000ff1100720c */ /* 0x000fe40003f85270 */
[----:B------:R-:W-:Y:S02]  /*07e0*/  SEL R2, R2, 0x4, P3 ;  /* 0x0000000402027807 */ /* 0x000fe40001800000 */
[----:B------:R-:W-:Y:S02]  /*07f0*/  SEL R0, R0, 0x4, P4 ;  /* 0x0000000400007807 */ /* 0x000fe40002000000 */
[----:B------:R-:W-:-:S02]  /*0800*/  SEL R2, R2, 0x5, P1 ;  /* 0x0000000502027807 */ /* 0x000fc40000800000 */
[----:B------:R-:W-:Y:S02]  /*0810*/  SEL R0, R0, 0x5, P2 ;  /* 0x0000000500007807 */ /* 0x000fe40001000000 */
[----:B------:R-:W-:Y:S02]  /*0820*/  SEL R2, R2, 0x6, P6 ;  /* 0x0000000602027807 */ /* 0x000fe40003000000 */
[----:B------:R-:W-:Y:S01]  /*0830*/  SEL R0, R0, 0x6, P5 ;  /* 0x0000000600007807 */ /* 0x000fe20002800000 */
[----:B---3--:R-:W-:Y:S01]  /*0840*/  IMAD.WIDE R6, R3, 0x4, R12 ;  /* 0x0000000403067825 */ /* 0x008fe200078e020c */
[-C--:B--2---:R-:W-:Y:S02]  /*0850*/  FSETP.NAN.AND P3, PT, R10, R10.reuse, PT ;  /* 0x0000000a0a00720b */ /* 0x084fe40003f68000 */
[----:B------:R-:W-:Y:S02]  /*0860*/  FSETP.NAN.AND P4, PT, R11, R11, PT ;  /* 0x0000000b0b00720b */ /* 0x000fe40003f88000 */
[----:B------:R-:W-:-:S02]  /*0870*/  FSETP.GEU.AND P1, PT, R8, R10, PT ;  /* 0x0000000a0800720b */ /* 0x000fc40003f2e000 */
[----:B----4-:R-:W-:Y:S02]  /*0880*/  FSETP.NAN.AND P2, PT, R4, R4, PT ;  /* 0x000000040400720b */ /* 0x010fe40003f48000 */
[----:B------:R-:W-:-:S05]  /*0890*/  FSETP.NAN.AND P6, PT, R5, R5, PT ;  /* 0x000000050500720b */ /* 0x000fca0003fc8000 */
[----:B------:R-:W-:Y:S02]  /*08a0*/  @!P3 SEL R10, R10, R8, !P1 ;  /* 0x000000080a0ab207 */ /* 0x000fe40004800000 */
[----:B------:R-:W-:-:S04]  /*08b0*/  FSETP.GEU.AND P3, PT, R9, R11, PT ;  /* 0x0000000b0900720b */ /* 0x000fc80003f6e000 */
[----:B------:R-:W-:Y:S02]  /*08c0*/  @!P4 SEL R11, R11, R9, !P3 ;  /* 0x000000090b0bc207 */ /* 0x000fe40005800000 */
[----:B------:R-:W-:Y:S02]  /*08d0*/  FSETP.GEU.AND P5, PT, R10, R4, PT ;  /* 0x000000040a00720b */ /* 0x000fe40003fae000 */
[----:B------:R-:W-:Y:S02]  /*08e0*/  SEL R2, R2, 0x7, P1 ;  /* 0x0000000702027807 */ /* 0x000fe40000800000 */
[----:B------:R-:W-:Y:S02]  /*08f0*/  FSETP.GEU.AND P4, PT, R11, R5, PT ;  /* 0x000000050b00720b */ /* 0x000fe40003f8e000 */
[----:B------:R-:W-:Y:S02]  /*0900*/  SEL R0, R0, 0x7, P3 ;  /* 0x0000000700007807 */ /* 0x000fe40001800000 */
[----:B------:R-:W-:-:S02]  /*0910*/  SEL R8, R2, 0x8, P5 ;  /* 0x0000000802087807 */ /* 0x000fc40002800000 */
[----:B------:R-:W-:Y:S02]  /*0920*/  @!P2 SEL R4, R4, R10, !P5 ;  /* 0x0000000a0404a207 */ /* 0x000fe40006800000 */
[----:B------:R-:W-:Y:S02]  /*0930*/  @!P6 SEL R5, R5, R11, !P4 ;  /* 0x0000000b0505e207 */ /* 0x000fe40006000000 */
[----:B------:R-:W-:Y:S02]  /*0940*/  IADD3 R2, P1, R3, UR6, RZ ;  /* 0x0000000603027c10 */ /* 0x000fe4000ff3e0ff */
[----:B------:R-:W-:Y:S02]  /*0950*/  SEL R9, R0, 0x8, P4 ;  /* 0x0000000800097807 */ /* 0x000fe40002000000 */
[----:B------:R-:W-:Y:S01]  /*0960*/  LOP3.LUT R0, R8, 0xff, RZ, 0xc0, !PT ;  /* 0x000000ff08007812 */ /* 0x000fe200078ec0ff */
[----:B------:R1:W-:Y:S01]  /*0970*/  @!P0 STG.E.64 desc[UR4][R6.64], R4 ;  /* 0x0000000406008986 */ /* 0x0003e2000c101b04 */
[----:B------:R-:W-:-:S03]  /*0980*/  LEA.HI.X.SX32 R3, R3, UR7, 0x1, P1 ;  /* 0x0000000703037c11 */ /* 0x000fc600088f0eff */
[----:B------:R-:W-:Y:S01]  /*0990*/  IMAD R9, R9, 0x100, R0 ;  /* 0x0000010009097824 */ /* 0x000fe200078e0200 */
[----:B------:R-:W-:Y:S06]  /*09a0*/  @P0 EXIT ;  /* 0x000000000000094d */ /* 0x000fec0003800000 */
[----:B------:R-:W-:Y:S01]  /*09b0*/  STG.E.U16 desc[UR4][R2.64], R9 ;  /* 0x0000000902007986 */ /* 0x000fe2000c101504 */
[----:B------:R-:W-:Y:S05]  /*09c0*/  EXIT ;  /* 0x000000000000794d */ /* 0x000fea0003800000 */
.L_x_0:
[----:B------:R-:W-:-:S00]  /*09d0*/  BRA `(.L_x_0) ;  /* 0xfffffffc00fc7947 */ /* 0x000fc0000383ffff */
[----:B------:R-:W-:-:S00]  /*09e0*/  NOP ;  /* 0x0000000000007918 */ /* 0x000fc00000000000 */
        /* <DEDUP_REMOVED lines=9> */
.L_x_1:


//--------------------- .nv.constant0.triton_poi_fused_max_pool2d_with_indices_7 --------------------------
	.section	.nv.constant0.triton_poi_fused_max_pool2d_with_indices_7,"a",@progbits
	.sectionflags	@""
	.align	4
.nv.constant0.triton_poi_fused_max_pool2d_with_indices_7:
	.zero		556
